//
// Generated by NVIDIA NVVM Compiler
//
// Compiler Build ID: CL-36424714
// Cuda compilation tools, release 13.0, V13.0.88
// Based on NVVM 20.0.0
//

.version 9.0
.target sm_100
.address_size 64


.func _Z14in_place_mergePfiii(
	.param .b64 _Z14in_place_mergePfiii_param_0,
	.param .b32 _Z14in_place_mergePfiii_param_1,
	.param .b32 _Z14in_place_mergePfiii_param_2,
	.param .b32 _Z14in_place_mergePfiii_param_3
)
{
	.reg .pred 	%p<15>;
	.reg .b32 	%r<37>;
	.reg .b32 	%f<14>;
	.reg .b64 	%rd<10>;

	ld.param.u64 	%rd4, [_Z14in_place_mergePfiii_param_0];
	ld.param.u32 	%r32, [_Z14in_place_mergePfiii_param_1];
	ld.param.u32 	%r31, [_Z14in_place_mergePfiii_param_2];
	ld.param.u32 	%r24, [_Z14in_place_mergePfiii_param_3];
	cvta.to.global.u64 	%rd1, %rd4;
	setp.le.s32 	%p1, %r31, %r32;
	setp.le.s32 	%p2, %r24, %r31;
	or.pred  	%p3, %p1, %p2;
	@%p3 bra 	$L__BB0_13;
	add.s32 	%r1, %r31, -1;
	add.s64 	%rd2, %rd1, 8;
	mov.b32 	%r30, 0;
$L__BB0_2:
	mov.u32 	%r3, %r31;
	mul.wide.s32 	%rd5, %r3, 4;
	add.s64 	%rd6, %rd1, %rd5;
	ld.global.f32 	%f1, [%rd6];
	mov.b32 	%r33, 0;
	mov.u32 	%r34, %r32;
$L__BB0_3:
	mul.wide.s32 	%rd7, %r34, 4;
	add.s64 	%rd3, %rd1, %rd7;
	ld.global.f32 	%f12, [%rd3];
	setp.gtu.f32 	%p4, %f12, %f1;
	@%p4 bra 	$L__BB0_5;
	add.s32 	%r34, %r34, 1;
	setp.gt.s32 	%p5, %r3, %r34;
	add.s32 	%r33, %r33, 1;
	@%p5 bra 	$L__BB0_3;
	bra.uni 	$L__BB0_13;
$L__BB0_5:
	setp.ge.s32 	%p6, %r34, %r3;
	@%p6 bra 	$L__BB0_12;
	add.s32 	%r9, %r32, %r33;
	sub.s32 	%r27, %r3, %r9;
	and.b32  	%r10, %r27, 3;
	setp.eq.s32 	%p7, %r10, 0;
	mov.u32 	%r35, %r34;
	@%p7 bra 	$L__BB0_10;
	add.s32 	%r35, %r34, 1;
	ld.global.f32 	%f3, [%rd3+4];
	st.global.f32 	[%rd3+4], %f12;
	setp.eq.s32 	%p8, %r10, 1;
	mov.f32 	%f12, %f3;
	@%p8 bra 	$L__BB0_10;
	add.s32 	%r35, %r34, 2;
	ld.global.f32 	%f12, [%rd3+8];
	st.global.f32 	[%rd3+8], %f3;
	setp.eq.s32 	%p9, %r10, 2;
	@%p9 bra 	$L__BB0_10;
	add.s32 	%r35, %r34, 3;
	ld.global.f32 	%f5, [%rd3+12];
	st.global.f32 	[%rd3+12], %f12;
	mov.f32 	%f12, %f5;
$L__BB0_10:
	add.s32 	%r28, %r1, %r30;
	sub.s32 	%r29, %r28, %r9;
	setp.lt.u32 	%p10, %r29, 3;
	@%p10 bra 	$L__BB0_12;
$L__BB0_11:
	mul.wide.s32 	%rd8, %r35, 4;
	add.s64 	%rd9, %rd2, %rd8;
	ld.global.f32 	%f9, [%rd9+-4];
	st.global.f32 	[%rd9+-4], %f12;
	ld.global.f32 	%f10, [%rd9];
	st.global.f32 	[%rd9], %f9;
	ld.global.f32 	%f11, [%rd9+4];
	st.global.f32 	[%rd9+4], %f10;
	add.s32 	%r35, %r35, 4;
	ld.global.f32 	%f12, [%rd9+8];
	st.global.f32 	[%rd9+8], %f11;
	setp.lt.s32 	%p11, %r35, %r3;
	@%p11 bra 	$L__BB0_11;
$L__BB0_12:
	st.global.f32 	[%rd3], %f1;
	add.s32 	%r32, %r34, 1;
	add.s32 	%r31, %r3, 1;
	setp.gt.s32 	%p12, %r3, %r34;
	setp.gt.s32 	%p13, %r24, %r31;
	add.s32 	%r30, %r30, 1;
	and.pred  	%p14, %p12, %p13;
	@%p14 bra 	$L__BB0_2;
$L__BB0_13:
	ret;

}
	// .globl	_Z11isort_rangePfii
.visible .entry _Z11isort_rangePfii(
	.param .u64 .ptr .align 1 _Z11isort_rangePfii_param_0,
	.param .u32 _Z11isort_rangePfii_param_1,
	.param .u32 _Z11isort_rangePfii_param_2
)
{
	.reg .pred 	%p<12>;
	.reg .b32 	%r<43>;
	.reg .b32 	%f<14>;
	.reg .b64 	%rd<10>;

	ld.param.u64 	%rd4, [_Z11isort_rangePfii_param_0];
	ld.param.u32 	%r24, [_Z11isort_rangePfii_param_1];
	ld.param.u32 	%r25, [_Z11isort_rangePfii_param_2];
	cvta.to.global.u64 	%rd1, %rd4;
	mov.u32 	%r26, %ctaid.x;
	mov.u32 	%r27, %ntid.x;
	mov.u32 	%r28, %tid.x;
	mad.lo.s32 	%r29, %r26, %r27, %r28;
	mul.lo.s32 	%r30, %r24, %r29;
	min.s32 	%r1, %r30, %r25;
	add.s32 	%r31, %r1, %r24;
	min.s32 	%r2, %r31, %r25;
	add.s32 	%r36, %r1, 1;
	setp.ge.s32 	%p1, %r36, %r2;
	@%p1 bra 	$L__BB1_16;
	add.s64 	%rd2, %rd1, 8;
	mov.b32 	%r35, 0;
	mov.u32 	%r37, %r1;
$L__BB1_2:
	mov.u32 	%r6, %r37;
	mov.u32 	%r37, %r36;
	mov.u32 	%r4, %r35;
	add.s32 	%r35, %r4, 1;
	setp.gt.s32 	%p2, %r1, %r6;
	@%p2 bra 	$L__BB1_15;
	mul.wide.s32 	%rd5, %r37, 4;
	add.s64 	%rd6, %rd1, %rd5;
	ld.global.f32 	%f1, [%rd6];
	mov.b32 	%r38, 0;
	mov.u32 	%r39, %r1;
$L__BB1_4:
	mul.wide.s32 	%rd7, %r39, 4;
	add.s64 	%rd3, %rd1, %rd7;
	ld.global.f32 	%f12, [%rd3];
	setp.geu.f32 	%p3, %f1, %f12;
	@%p3 bra 	$L__BB1_14;
	setp.gt.s32 	%p5, %r39, %r6;
	@%p5 bra 	$L__BB1_13;
	sub.s32 	%r34, %r35, %r38;
	sub.s32 	%r10, %r4, %r38;
	and.b32  	%r11, %r34, 3;
	setp.eq.s32 	%p6, %r11, 0;
	mov.u32 	%r40, %r39;
	@%p6 bra 	$L__BB1_10;
	add.s32 	%r40, %r39, 1;
	ld.global.f32 	%f3, [%rd3+4];
	st.global.f32 	[%rd3+4], %f12;
	setp.eq.s32 	%p7, %r11, 1;
	mov.f32 	%f12, %f3;
	@%p7 bra 	$L__BB1_10;
	add.s32 	%r40, %r39, 2;
	ld.global.f32 	%f12, [%rd3+8];
	st.global.f32 	[%rd3+8], %f3;
	setp.eq.s32 	%p8, %r11, 2;
	@%p8 bra 	$L__BB1_10;
	add.s32 	%r40, %r39, 3;
	ld.global.f32 	%f5, [%rd3+12];
	st.global.f32 	[%rd3+12], %f12;
	mov.f32 	%f12, %f5;
$L__BB1_10:
	setp.lt.u32 	%p9, %r10, 3;
	@%p9 bra 	$L__BB1_13;
	sub.s32 	%r41, %r40, %r37;
$L__BB1_12:
	mul.wide.s32 	%rd8, %r40, 4;
	add.s64 	%rd9, %rd2, %rd8;
	ld.global.f32 	%f9, [%rd9+-4];
	st.global.f32 	[%rd9+-4], %f12;
	ld.global.f32 	%f10, [%rd9];
	st.global.f32 	[%rd9], %f9;
	ld.global.f32 	%f11, [%rd9+4];
	st.global.f32 	[%rd9+4], %f10;
	add.s32 	%r40, %r40, 4;
	ld.global.f32 	%f12, [%rd9+8];
	st.global.f32 	[%rd9+8], %f11;
	add.s32 	%r41, %r41, 4;
	setp.ne.s32 	%p10, %r41, 0;
	@%p10 bra 	$L__BB1_12;
$L__BB1_13:
	st.global.f32 	[%rd3], %f1;
	bra.uni 	$L__BB1_15;
$L__BB1_14:
	add.s32 	%r39, %r39, 1;
	setp.ne.s32 	%p4, %r39, %r37;
	add.s32 	%r38, %r38, 1;
	@%p4 bra 	$L__BB1_4;
$L__BB1_15:
	add.s32 	%r36, %r37, 1;
	setp.ne.s32 	%p11, %r36, %r2;
	@%p11 bra 	$L__BB1_2;
$L__BB1_16:
	ret;

}
	// .globl	_Z12merge_rangesPfii
.visible .entry _Z12merge_rangesPfii(
	.param .u64 .ptr .align 1 _Z12merge_rangesPfii_param_0,
	.param .u32 _Z12merge_rangesPfii_param_1,
	.param .u32 _Z12merge_rangesPfii_param_2
)
{
	.reg .b32 	%r<14>;
	.reg .b64 	%rd<2>;

	ld.param.u64 	%rd1, [_Z12merge_rangesPfii_param_0];
	ld.param.u32 	%r1, [_Z12merge_rangesPfii_param_1];
	ld.param.u32 	%r2, [_Z12merge_rangesPfii_param_2];
	mov.u32 	%r3, %ctaid.x;
	mov.u32 	%r4, %ntid.x;
	mov.u32 	%r5, %tid.x;
	mad.lo.s32 	%r6, %r3, %r4, %r5;
	mul.lo.s32 	%r7, %r6, %r1;
	shl.b32 	%r8, %r7, 1;
	min.s32 	%r9, %r8, %r2;
	add.s32 	%r10, %r9, %r1;
	min.s32 	%r11, %r10, %r2;
	add.s32 	%r12, %r10, %r1;
	min.s32 	%r13, %r12, %r2;
	{ // callseq 0, 0
	.param .b64 param0;
	st.param.b64 	[param0], %rd1;
	.param .b32 param1;
	st.param.b32 	[param1], %r9;
	.param .b32 param2;
	st.param.b32 	[param2], %r11;
	.param .b32 param3;
	st.param.b32 	[param3], %r13;
	call.uni 
	_Z14in_place_mergePfiii, 
	(
	param0, 
	param1, 
	param2, 
	param3
	);
	} // callseq 0
	ret;

}


// ===== COMPILED SASS (sm_100) =====

	.target	sm_100

	.elftype	@"ET_EXEC"


//--------------------- .note.nv.tkinfo           --------------------------
	.section	.note.nv.tkinfo,"",@"SHT_NOTE"
	.sectionflags	@"SHF_NOTE_NV_TKINFO"
	.tkinfo
        /*0018*/ 	.word	0x00000002
        /*0030*/ 	.string	""
        /*0030*/ 	.string	"ptxas"
        /*0030*/ 	.string	"Cuda compilation tools, release 13.0, V13.0.88"
        /*0030*/ 	.string	"Build cuda_13.0.r13.0/compiler.36424714_0"
        /*0030*/ 	.string	"-arch sm_100 -m 64 "



//--------------------- .note.nv.cuinfo           --------------------------
	.section	.note.nv.cuinfo,"",@"SHT_NOTE"
	.sectionflags	@"SHF_NOTE_NV_CUINFO"
        /*0018*/ 	.short	0x0002
        /*001a*/ 	.short	0x0064
        /*001c*/ 	.short	0x0082
	.zero		2


//--------------------- .nv.info                  --------------------------
	.section	.nv.info,"",@"SHT_CUDA_INFO"
	.align	4


	//----- nvinfo : EIATTR_REGCOUNT
	.align		4
        /*0000*/ 	.byte	0x04, 0x2f
        /*0002*/ 	.short	(.L_1 - .L_0)
	.align		4
.L_0:
        /*0004*/ 	.word	index@(_Z11isort_rangePfii)
        /*0008*/ 	.word	0x00000014


	//----- nvinfo : EIATTR_FRAME_SIZE
	.align		4
.L_1:
        /*000c*/ 	.byte	0x04, 0x11
        /*000e*/ 	.short	(.L_3 - .L_2)
	.align		4
.L_2:
        /*0010*/ 	.word	index@(_Z11isort_rangePfii)
        /*0014*/ 	.word	0x00000000


	//----- nvinfo : EIATTR_REGCOUNT
	.align		4
.L_3:
        /*0018*/ 	.byte	0x04, 0x2f
        /*001a*/ 	.short	(.L_5 - .L_4)
	.align		4
.L_4:
        /*001c*/ 	.word	index@(_Z12merge_rangesPfii)
        /*0020*/ 	.word	0x00000018


	//----- nvinfo : EIATTR_FRAME_SIZE
	.align		4
.L_5:
        /*0024*/ 	.byte	0x04, 0x11
        /*0026*/ 	.short	(.L_7 - .L_6)
	.align		4
.L_6:
        /*0028*/ 	.word	index@($_Z12merge_rangesPfii$_Z14in_place_mergePfiii)
        /*002c*/ 	.word	0x00000000


	//----- nvinfo : EIATTR_FRAME_SIZE
	.align		4
.L_7:
        /*0030*/ 	.byte	0x04, 0x11
        /*0032*/ 	.short	(.L_9 - .L_8)
	.align		4
.L_8:
        /*0034*/ 	.word	index@(_Z12merge_rangesPfii)
        /*0038*/ 	.word	0x00000000


	//----- nvinfo : EIATTR_MIN_STACK_SIZE
	.align		4
.L_9:
        /*003c*/ 	.byte	0x04, 0x12
        /*003e*/ 	.short	(.L_11 - .L_10)
	.align		4
.L_10:
        /*0040*/ 	.word	index@(_Z12merge_rangesPfii)
        /*0044*/ 	.word	0x00000000


	//----- nvinfo : EIATTR_MIN_STACK_SIZE
	.align		4
.L_11:
        /*0048*/ 	.byte	0x04, 0x12
        /*004a*/ 	.short	(.L_13 - .L_12)
	.align		4
.L_12:
        /*004c*/ 	.word	index@(_Z11isort_rangePfii)
        /*0050*/ 	.word	0x00000000
.L_13:


//--------------------- .nv.compat                --------------------------
	.section	.nv.compat,"",@"SHT_CUDA_COMPAT_INFO"
	.align	4
        /*0000*/ 	.byte	0x02, 0x09, 0x00, 0x00, 0x02, 0x02, 0x01, 0x00, 0x02, 0x05, 0x05, 0x00, 0x03, 0x07, 0x01, 0x01
        /*0010*/ 	.byte	0x02, 0x03, 0x00, 0x00, 0x02, 0x06, 0x01, 0x00, 0x04, 0x0b, 0x08, 0x00, 0x09, 0x00, 0x00, 0x00
        /*0020*/ 	.byte	0x00, 0x00, 0x00, 0x00


//--------------------- .nv.info._Z12merge_rangesPfii --------------------------
	.section	.nv.info._Z12merge_rangesPfii,"",@"SHT_CUDA_INFO"
	.sectionflags	@""
	.align	4


	//----- nvinfo : EIATTR_CUDA_API_VERSION
	.align		4
        /*0000*/ 	.byte	0x04, 0x37
        /*0002*/ 	.short	(.L_15 - .L_14)
.L_14:
        /*0004*/ 	.word	0x00000082


	//----- nvinfo : EIATTR_KPARAM_INFO
	.align		4
.L_15:
        /*0008*/ 	.byte	0x04, 0x17
        /*000a*/ 	.short	(.L_17 - .L_16)
.L_16:
        /*000c*/ 	.word	0x00000000
        /*0010*/ 	.short	0x0002
        /*0012*/ 	.short	0x000c
        /*0014*/ 	.byte	0x00, 0xf0, 0x11, 0x00


	//----- nvinfo : EIATTR_KPARAM_INFO
	.align		4
.L_17:
        /*0018*/ 	.byte	0x04, 0x17
        /*001a*/ 	.short	(.L_19 - .L_18)
.L_18:
        /*001c*/ 	.word	0x00000000
        /*0020*/ 	.short	0x0001
        /*0022*/ 	.short	0x0008
        /*0024*/ 	.byte	0x00, 0xf0, 0x11, 0x00


	//----- nvinfo : EIATTR_KPARAM_INFO
	.align		4
.L_19:
        /*0028*/ 	.byte	0x04, 0x17
        /*002a*/ 	.short	(.L_21 - .L_20)
.L_20:
        /*002c*/ 	.word	0x00000000
        /*0030*/ 	.short	0x0000
        /*0032*/ 	.short	0x0000
        /*0034*/ 	.byte	0x00, 0xf5, 0x21, 0x00


	//----- nvinfo : EIATTR_SPARSE_MMA_MASK
	.align		4
.L_21:
        /*0038*/ 	.byte	0x03, 0x50
        /*003a*/ 	.short	0x0000


	//----- nvinfo : EIATTR_MAXREG_COUNT
	.align		4
        /*003c*/ 	.byte	0x03, 0x1b
        /*003e*/ 	.short	0x00ff


	//----- nvinfo : EIATTR_MERCURY_ISA_VERSION
	.align		4
        /*0040*/ 	.byte	0x03, 0x5f
        /*0042*/ 	.short	0x0101


	//----- nvinfo : EIATTR_VRC_CTA_INIT_COUNT
	.align		4
        /*0044*/ 	.byte	0x02, 0x4a
	.zero		1
	.zero		1


	//----- nvinfo : EIATTR_EXIT_INSTR_OFFSETS
	.align		4
        /*0048*/ 	.byte	0x04, 0x1c
        /*004a*/ 	.short	(.L_23 - .L_22)


	//   ....[0]....
.L_22:
        /*004c*/ 	.word	0x00000100


	//----- nvinfo : EIATTR_CRS_STACK_SIZE
	.align		4
.L_23:
        /*0050*/ 	.byte	0x04, 0x1e
        /*0052*/ 	.short	(.L_25 - .L_24)
.L_24:
        /*0054*/ 	.word	0x00000000


	//----- nvinfo : EIATTR_CBANK_PARAM_SIZE
	.align		4
.L_25:
        /*0058*/ 	.byte	0x03, 0x19
        /*005a*/ 	.short	0x0010


	//----- nvinfo : EIATTR_PARAM_CBANK
	.align		4
        /*005c*/ 	.byte	0x04, 0x0a
        /*005e*/ 	.short	(.L_27 - .L_26)
	.align		4
.L_26:
        /*0060*/ 	.word	index@(.nv.constant0._Z12merge_rangesPfii)
        /*0064*/ 	.short	0x0380
        /*0066*/ 	.short	0x0010


	//----- nvinfo : EIATTR_SW_WAR
	.align		4
.L_27:
        /*0068*/ 	.byte	0x04, 0x36
        /*006a*/ 	.short	(.L_29 - .L_28)
.L_28:
        /*006c*/ 	.word	0x00000008
.L_29:


//--------------------- .nv.info._Z11isort_rangePfii --------------------------
	.section	.nv.info._Z11isort_rangePfii,"",@"SHT_CUDA_INFO"
	.sectionflags	@""
	.align	4


	//----- nvinfo : EIATTR_CUDA_API_VERSION
	.align		4
        /*0000*/ 	.byte	0x04, 0x37
        /*0002*/ 	.short	(.L_31 - .L_30)
.L_30:
        /*0004*/ 	.word	0x00000082


	//----- nvinfo : EIATTR_KPARAM_INFO
	.align		4
.L_31:
        /*0008*/ 	.byte	0x04, 0x17
        /*000a*/ 	.short	(.L_33 - .L_32)
.L_32:
        /*000c*/ 	.word	0x00000000
        /*0010*/ 	.short	0x0002
        /*0012*/ 	.short	0x000c
        /*0014*/ 	.byte	0x00, 0xf0, 0x11, 0x00


	//----- nvinfo : EIATTR_KPARAM_INFO
	.align		4
.L_33:
        /*0018*/ 	.byte	0x04, 0x17
        /*001a*/ 	.short	(.L_35 - .L_34)
.L_34:
        /*001c*/ 	.word	0x00000000
        /*0020*/ 	.short	0x0001
        /*0022*/ 	.short	0x0008
        /*0024*/ 	.byte	0x00, 0xf0, 0x11, 0x00


	//----- nvinfo : EIATTR_KPARAM_INFO
	.align		4
.L_35:
        /*0028*/ 	.byte	0x04, 0x17
        /*002a*/ 	.short	(.L_37 - .L_36)
.L_36:
        /*002c*/ 	.word	0x00000000
        /*0030*/ 	.short	0x0000
        /*0032*/ 	.short	0x0000
        /*0034*/ 	.byte	0x00, 0xf5, 0x21, 0x00


	//----- nvinfo : EIATTR_SPARSE_MMA_MASK
	.align		4
.L_37:
        /*0038*/ 	.byte	0x03, 0x50
        /*003a*/ 	.short	0x0000


	//----- nvinfo : EIATTR_MAXREG_COUNT
	.align		4
        /*003c*/ 	.byte	0x03, 0x1b
        /*003e*/ 	.short	0x00ff


	//----- nvinfo : EIATTR_MERCURY_ISA_VERSION
	.align		4
        /*0040*/ 	.byte	0x03, 0x5f
        /*0042*/ 	.short	0x0101


	//----- nvinfo : EIATTR_VRC_CTA_INIT_COUNT
	.align		4
        /*0044*/ 	.byte	0x02, 0x4a
	.zero		1
	.zero		1


	//----- nvinfo : EIATTR_EXIT_INSTR_OFFSETS
	.align		4
        /*0048*/ 	.byte	0x04, 0x1c
        /*004a*/ 	.short	(.L_39 - .L_38)


	//   ....[0]....
.L_38:
        /*004c*/ 	.word	0x000000b0


	//   ....[1]....
        /*0050*/ 	.word	0x00000590


	//----- nvinfo : EIATTR_CRS_STACK_SIZE
	.align		4
.L_39:
        /*0054*/ 	.byte	0x04, 0x1e
        /*0056*/ 	.short	(.L_41 - .L_40)
.L_40:
        /*0058*/ 	.word	0x00000000


	//----- nvinfo : EIATTR_CBANK_PARAM_SIZE
	.align		4
.L_41:
        /*005c*/ 	.byte	0x03, 0x19
        /*005e*/ 	.short	0x0010


	//----- nvinfo : EIATTR_PARAM_CBANK
	.align		4
        /*0060*/ 	.byte	0x04, 0x0a
        /*0062*/ 	.short	(.L_43 - .L_42)
	.align		4
.L_42:
        /*0064*/ 	.word	index@(.nv.constant0._Z11isort_rangePfii)
        /*0068*/ 	.short	0x0380
        /*006a*/ 	.short	0x0010


	//----- nvinfo : EIATTR_SW_WAR
	.align		4
.L_43:
        /*006c*/ 	.byte	0x04, 0x36
        /*006e*/ 	.short	(.L_45 - .L_44)
.L_44:
        /*0070*/ 	.word	0x00000008
.L_45:


//--------------------- .nv.callgraph             --------------------------
	.section	.nv.callgraph,"",@"SHT_CUDA_CALLGRAPH"
	.align	4
	.sectionentsize	8
	.align		4
        /*0000*/ 	.word	0x00000000
	.align		4
        /*0004*/ 	.word	0xffffffff
	.align		4
        /*0008*/ 	.word	0x00000000
	.align		4
        /*000c*/ 	.word	0xfffffffe
	.align		4
        /*0010*/ 	.word	0x00000000
	.align		4
        /*0014*/ 	.word	0xfffffffd
	.align		4
        /*0018*/ 	.word	0x00000000
	.align		4
        /*001c*/ 	.word	0xfffffffc


//--------------------- .text._Z12merge_rangesPfii --------------------------
	.section	.text._Z12merge_rangesPfii,"ax",@progbits
	.align	128
        .global         _Z12merge_rangesPfii
        .type           _Z12merge_rangesPfii,@function
        .size           _Z12merge_rangesPfii,(.L_x_22 - _Z12merge_rangesPfii)
        .other          _Z12merge_rangesPfii,@"STO_CUDA_ENTRY STV_DEFAULT"
_Z12merge_rangesPfii:
.text._Z12merge_rangesPfii:
[----:B------:R-:W-:Y:S01]  /*0000*/  LDC R1, c[0x0][0x37c] ;  /* 0x0000df00ff017b82 */ /* 0x000fe20000000800 */
[----:B------:R-:W0:Y:S07]  /*0010*/  S2R R0, SR_TID.X ;  /* 0x0000000000007919 */ /* 0x000e2e0000002100 */
[----:B------:R-:W0:Y:S01]  /*0020*/  S2UR UR4, SR_CTAID.X ;  /* 0x00000000000479c3 */ /* 0x000e220000002500 */
[----:B------:R-:W-:Y:S01]  /*0030*/  BSSY.RECONVERGENT B0, `(.L_x_0) ;  /* 0x000000c000007945 */ /* 0x000fe20003800200 */
[----:B------:R-:W-:-:S06]  /*0040*/  MOV R6, 0xf0 ;  /* 0x000000f000067802 */ /* 0x000fcc0000000f00 */
[----:B------:R-:W0:Y:S08]  /*0050*/  LDC R3, c[0x0][0x360] ;  /* 0x0000d800ff037b82 */ /* 0x000e300000000800 */
[----:B------:R-:W1:Y:S01]  /*0060*/  LDC.64 R4, c[0x0][0x388] ;  /* 0x0000e200ff047b82 */ /* 0x000e620000000a00 */
[----:B0-----:R-:W-:-:S04]  /*0070*/  IMAD R3, R3, UR4, R0 ;  /* 0x0000000403037c24 */ /* 0x001fc8000f8e0200 */
[----:B-1----:R-:W-:-:S04]  /*0080*/  IMAD R3, R3, R4, RZ ;  /* 0x0000000403037224 */ /* 0x002fc800078e02ff */
[----:B------:R-:W-:-:S05]  /*0090*/  IMAD.SHL.U32 R0, R3, 0x2, RZ ;  /* 0x0000000203007824 */ /* 0x000fca00078e00ff */
[----:B------:R-:W-:-:S05]  /*00a0*/  VIMNMX R3, PT, PT, R0, R5, PT ;  /* 0x0000000500037248 */ /* 0x000fca0003fe0100 */
[----:B------:R-:W-:-:S05]  /*00b0*/  IMAD.IADD R2, R3, 0x1, R4 ;  /* 0x0000000103027824 */ /* 0x000fca00078e0204 */
[C---:B------:R-:W-:Y:S02]  /*00c0*/  VIADDMNMX R0, R2.reuse, R4, R5, PT ;  /* 0x0000000402007246 */ /* 0x040fe40003800105 */
[----:B------:R-:W-:-:S07]  /*00d0*/  VIMNMX R2, PT, PT, R2, R5, PT ;  /* 0x0000000502027248 */ /* 0x000fce0003fe0100 */
[----:B------:R-:W-:Y:S05]  /*00e0*/  CALL.REL.NOINC `($_Z12merge_rangesPfii$_Z14in_place_mergePfiii) ;  /* 0x0000000000087944 */ /* 0x000fea0003c00000 */
[----:B------:R-:W-:Y:S05]  /*00f0*/  BSYNC.RECONVERGENT B0 ;  /* 0x0000000000007941 */ /* 0x000fea0003800200 */
.L_x_0:
[----:B------:R-:W-:Y:S05]  /*0100*/  EXIT ;  /* 0x000000000000794d */ /* 0x000fea0003800000 */
        .type           $_Z12merge_rangesPfii$_Z14in_place_mergePfiii,@function
        .size           $_Z12merge_rangesPfii$_Z14in_place_mergePfiii,(.L_x_22 - $_Z12merge_rangesPfii$_Z14in_place_mergePfiii)
$_Z12merge_rangesPfii$_Z14in_place_mergePfiii:
[----:B------:R-:W-:Y:S01]  /*0110*/  ISETP.GT.AND P0, PT, R0, R2, PT ;  /* 0x000000020000720c */ /* 0x000fe20003f04270 */
[----:B------:R-:W-:Y:S01]  /*0120*/  IMAD.MOV.U32 R7, RZ, RZ, 0x0 ;  /* 0x00000000ff077424 */ /* 0x000fe200078e00ff */
[----:B------:R-:W0:Y:S02]  /*0130*/  LDCU.64 UR4, c[0x0][0x358] ;  /* 0x00006b00ff0477ac */ /* 0x000e240008000a00 */
[----:B------:R-:W-:-:S13]  /*0140*/  ISETP.LE.OR P0, PT, R2, R3, !P0 ;  /* 0x000000030200720c */ /* 0x000fda0004703670 */
[----:B0-----:R-:W-:Y:S05]  /*0150*/  @P0 RET.REL.NODEC R6 `(_Z12merge_rangesPfii) ;  /* 0xfffffffc06a80950 */ /* 0x001fea0003c3ffff */
[----:B------:R-:W0:Y:S01]  /*0160*/  LDC.64 R4, c[0x0][0x380] ;  /* 0x0000e000ff047b82 */ /* 0x000e220000000a00 */
[----:B------:R-:W-:Y:S01]  /*0170*/  MOV R7, R2 ;  /* 0x0000000200077202 */ /* 0x000fe20000000f00 */
[----:B------:R-:W-:Y:S02]  /*0180*/  HFMA2 R9, -RZ, RZ, 0, 0 ;  /* 0x00000000ff097431 */ /* 0x000fe400000001ff */
[----:B------:R-:W-:Y:S02]  /*0190*/  IMAD.MOV.U32 R12, RZ, RZ, R3 ;  /* 0x000000ffff0c7224 */ /* 0x000fe400078e0003 */
[----:B------:R-:W-:Y:S01]  /*01a0*/  VIADD R8, R7, 0xffffffff ;  /* 0xffffffff07087836 */ /* 0x000fe20000000000 */
[----:B0-----:R-:W-:-:S05]  /*01b0*/  IADD3 R2, P0, PT, R4, 0x8, RZ ;  /* 0x0000000804027810 */ /* 0x001fca0007f1e0ff */
[----:B------:R-:W-:-:S08]  /*01c0*/  IMAD.X R3, RZ, RZ, R5, P0 ;  /* 0x000000ffff037224 */ /* 0x000fd000000e0605 */
.L_x_9:
[----:B0-----:R-:W0:Y:S08]  /*01d0*/  LDC.64 R4, c[0x0][0x380] ;  /* 0x0000e000ff047b82 */ /* 0x001e300000000a00 */
[----:B-1----:R-:W1:Y:S01]  /*01e0*/  LDC.64 R10, c[0x0][0x380] ;  /* 0x0000e000ff0a7b82 */ /* 0x002e620000000a00 */
[----:B0-----:R-:W-:-:S05]  /*01f0*/  IMAD.WIDE R4, R7, 0x4, R4 ;  /* 0x0000000407047825 */ /* 0x001fca00078e0204 */
[----:B-----5:R0:W5:Y:S01]  /*0200*/  LDG.E R16, desc[UR4][R4.64] ;  /* 0x0000000404107981 */ /* 0x020162000c1e1900 */
[----:B------:R-:W-:Y:S01]  /*0210*/  BSSY.RELIABLE B1, `(.L_x_1) ;  /* 0x000000f000017945 */ /* 0x000fe20003800100 */
[----:B------:R-:W-:Y:S01]  /*0220*/  IMAD.MOV.U32 R21, RZ, RZ, R7 ;  /* 0x000000ffff157224 */ /* 0x000fe200078e0007 */
[----:B------:R-:W-:Y:S01]  /*0230*/  MOV R14, R12 ;  /* 0x0000000c000e7202 */ /* 0x000fe20000000f00 */
[----:B-1----:R-:W-:-:S07]  /*0240*/  IMAD.MOV.U32 R13, RZ, RZ, RZ ;  /* 0x000000ffff0d7224 */ /* 0x002fce00078e00ff */
.L_x_3:
[----:B0-----:R-:W-:-:S05]  /*0250*/  IMAD.WIDE R4, R14, 0x4, R10 ;  /* 0x000000040e047825 */ /* 0x001fca00078e020a */
[----:B------:R-:W2:Y:S02]  /*0260*/  LDG.E R15, desc[UR4][R4.64] ;  /* 0x00000004040f7981 */ /* 0x000ea4000c1e1900 */
[----:B--2--5:R-:W-:-:S13]  /*0270*/  FSETP.GTU.AND P0, PT, R15, R16, PT ;  /* 0x000000100f00720b */ /* 0x024fda0003f0c000 */
[----:B------:R-:W-:Y:S05]  /*0280*/  @P0 BRA `(.L_x_2) ;  /* 0x00000000001c0947 */ /* 0x000fea0003800000 */
[----:B------:R-:W-:Y:S02]  /*0290*/  VIADD R14, R14, 0x1 ;  /* 0x000000010e0e7836 */ /* 0x000fe40000000000 */
[----:B------:R-:W-:-:S03]  /*02a0*/  VIADD R13, R13, 0x1 ;  /* 0x000000010d0d7836 */ /* 0x000fc60000000000 */
[----:B------:R-:W-:-:S13]  /*02b0*/  ISETP.GT.AND P0, PT, R7, R14, PT ;  /* 0x0000000e0700720c */ /* 0x000fda0003f04270 */
[----:B------:R-:W-:Y:S05]  /*02c0*/  @!P0 BREAK.RELIABLE B1 ;  /* 0x0000000000018942 */ /* 0x000fea0003800100 */
[----:B------:R-:W-:Y:S05]  /*02d0*/  @P0 BRA `(.L_x_3) ;  /* 0xfffffffc00dc0947 */ /* 0x000fea000383ffff */
[----:B------:R-:W-:-:S04]  /*02e0*/  MOV R7, 0x0 ;  /* 0x0000000000077802 */ /* 0x000fc80000000f00 */
[----:B------:R-:W-:Y:S05]  /*02f0*/  RET.REL.NODEC R6 `(_Z12merge_rangesPfii) ;  /* 0xfffffffc06407950 */ /* 0x000fea0003c3ffff */
.L_x_2:
[----:B------:R-:W-:Y:S05]  /*0300*/  BSYNC.RELIABLE B1 ;  /* 0x0000000000017941 */ /* 0x000fea0003800100 */
.L_x_1:
[----:B------:R-:W-:Y:S01]  /*0310*/  ISETP.GE.AND P0, PT, R14, R7, PT ;  /* 0x000000070e00720c */ /* 0x000fe20003f06270 */
[----:B------:R-:W-:-:S12]  /*0320*/  BSSY.RECONVERGENT B1, `(.L_x_4) ;  /* 0x0000027000017945 */ /* 0x000fd80003800200 */
[----:B------:R-:W-:Y:S05]  /*0330*/  @P0 BRA `(.L_x_5) ;  /* 0x0000000000940947 */ /* 0x000fea0003800000 */
[----:B------:R-:W-:Y:S01]  /*0340*/  IMAD.IADD R18, R13, 0x1, R12 ;  /* 0x000000010d127824 */ /* 0x000fe200078e020c */
[----:B------:R-:W-:Y:S01]  /*0350*/  BSSY.RECONVERGENT B2, `(.L_x_6) ;  /* 0x0000014000027945 */ /* 0x000fe20003800200 */
[----:B------:R-:W-:Y:S02]  /*0360*/  MOV R12, R14 ;  /* 0x0000000e000c7202 */ /* 0x000fe40000000f00 */
[----:B------:R-:W-:-:S05]  /*0370*/  IMAD.IADD R10, R7, 0x1, -R18 ;  /* 0x00000001070a7824 */ /* 0x000fca00078e0a12 */
[----:B------:R-:W-:-:S13]  /*0380*/  LOP3.LUT P0, R10, R10, 0x3, RZ, 0xc0, !PT ;  /* 0x000000030a0a7812 */ /* 0x000fda000780c0ff */
[----:B------:R-:W-:Y:S05]  /*0390*/  @!P0 BRA `(.L_x_7) ;  /* 0x00000000003c8947 */ /* 0x000fea0003800000 */
[----:B------:R-:W2:Y:S01]  /*03a0*/  LDG.E R11, desc[UR4][R4.64+0x4] ;  /* 0x00000404040b7981 */ /* 0x000ea2000c1e1900 */
[----:B------:R-:W-:Y:S01]  /*03b0*/  ISETP.NE.AND P0, PT, R10, 0x1, PT ;  /* 0x000000010a00780c */ /* 0x000fe20003f05270 */
[----:B------:R-:W-:Y:S02]  /*03c0*/  VIADD R12, R14, 0x1 ;  /* 0x000000010e0c7836 */ /* 0x000fe40000000000 */
[----:B------:R2:W-:Y:S02]  /*03d0*/  STG.E desc[UR4][R4.64+0x4], R15 ;  /* 0x0000040f04007986 */ /* 0x0005e4000c101904 */
[----:B--2---:R-:W-:-:S08]  /*03e0*/  IMAD.MOV.U32 R15, RZ, RZ, R11 ;  /* 0x000000ffff0f7224 */ /* 0x004fd000078e000b */
[----:B------:R-:W-:Y:S05]  /*03f0*/  @!P0 BRA `(.L_x_7) ;  /* 0x0000000000248947 */ /* 0x000fea0003800000 */
[----:B------:R0:W5:Y:S01]  /*0400*/  LDG.E R15, desc[UR4][R4.64+0x8] ;  /* 0x00000804040f7981 */ /* 0x000162000c1e1900 */
[----:B------:R-:W-:Y:S02]  /*0410*/  ISETP.NE.AND P0, PT, R10, 0x2, PT ;  /* 0x000000020a00780c */ /* 0x000fe40003f05270 */
[----:B------:R-:W-:Y:S01]  /*0420*/  IADD3 R12, PT, PT, R14, 0x2, RZ ;  /* 0x000000020e0c7810 */ /* 0x000fe20007ffe0ff */
[----:B------:R0:W-:Y:S10]  /*0430*/  STG.E desc[UR4][R4.64+0x8], R11 ;  /* 0x0000080b04007986 */ /* 0x0001f4000c101904 */
[----:B------:R-:W-:Y:S05]  /*0440*/  @!P0 BRA `(.L_x_7) ;  /* 0x0000000000108947 */ /* 0x000fea0003800000 */
[----:B------:R-:W2:Y:S01]  /*0450*/  LDG.E R10, desc[UR4][R4.64+0xc] ;  /* 0x00000c04040a7981 */ /* 0x000ea2000c1e1900 */
[----:B------:R-:W-:-:S03]  /*0460*/  VIADD R12, R14, 0x3 ;  /* 0x000000030e0c7836 */ /* 0x000fc60000000000 */
[----:B-----5:R2:W-:Y:S02]  /*0470*/  STG.E desc[UR4][R4.64+0xc], R15 ;  /* 0x00000c0f04007986 */ /* 0x0205e4000c101904 */
[----:B--2---:R-:W-:-:S07]  /*0480*/  IMAD.MOV.U32 R15, RZ, RZ, R10 ;  /* 0x000000ffff0f7224 */ /* 0x004fce00078e000a */
.L_x_7:
[----:B------:R-:W-:Y:S05]  /*0490*/  BSYNC.RECONVERGENT B2 ;  /* 0x0000000000027941 */ /* 0x000fea0003800200 */
.L_x_6:
[----:B------:R-:W-:-:S04]  /*04a0*/  IADD3 R10, PT, PT, -R18, R8, R9 ;  /* 0x00000008120a7210 */ /* 0x000fc80007ffe109 */
[----:B------:R-:W-:-:S13]  /*04b0*/  ISETP.GE.U32.AND P0, PT, R10, 0x3, PT ;  /* 0x000000030a00780c */ /* 0x000fda0003f06070 */
[----:B------:R-:W-:Y:S05]  /*04c0*/  @!P0 BRA `(.L_x_5) ;  /* 0x0000000000308947 */ /* 0x000fea0003800000 */
.L_x_8:
[----:B01----:R-:W-:-:S05]  /*04d0*/  IMAD.WIDE R10, R12, 0x4, R2 ;  /* 0x000000040c0a7825 */ /* 0x003fca00078e0202 */
[----:B------:R-:W2:Y:S04]  /*04e0*/  LDG.E R13, desc[UR4][R10.64+-0x4] ;  /* 0xfffffc040a0d7981 */ /* 0x000ea8000c1e1900 */
[----:B------:R-:W3:Y:S04]  /*04f0*/  LDG.E R17, desc[UR4][R10.64] ;  /* 0x000000040a117981 */ /* 0x000ee8000c1e1900 */
[----:B------:R-:W4:Y:S01]  /*0500*/  LDG.E R19, desc[UR4][R10.64+0x4] ;  /* 0x000004040a137981 */ /* 0x000f22000c1e1900 */
[----:B------:R-:W-:-:S03]  /*0510*/  IADD3 R12, PT, PT, R12, 0x4, RZ ;  /* 0x000000040c0c7810 */ /* 0x000fc60007ffe0ff */
[----:B-----5:R0:W-:Y:S01]  /*0520*/  STG.E desc[UR4][R10.64+-0x4], R15 ;  /* 0xfffffc0f0a007986 */ /* 0x0201e2000c101904 */
[----:B------:R-:W-:-:S03]  /*0530*/  ISETP.GE.AND P0, PT, R12, R7, PT ;  /* 0x000000070c00720c */ /* 0x000fc60003f06270 */
[----:B0-----:R1:W5:Y:S04]  /*0540*/  LDG.E R15, desc[UR4][R10.64+0x8] ;  /* 0x000008040a0f7981 */ /* 0x001368000c1e1900 */
[----:B--2---:R1:W-:Y:S04]  /*0550*/  STG.E desc[UR4][R10.64], R13 ;  /* 0x0000000d0a007986 */ /* 0x0043e8000c101904 */
[----:B---3--:R1:W-:Y:S04]  /*0560*/  STG.E desc[UR4][R10.64+0x4], R17 ;  /* 0x000004110a007986 */ /* 0x0083e8000c101904 */
[----:B----4-:R1:W-:Y:S01]  /*0570*/  STG.E desc[UR4][R10.64+0x8], R19 ;  /* 0x000008130a007986 */ /* 0x0103e2000c101904 */
[----:B------:R-:W-:Y:S05]  /*0580*/  @!P0 BRA `(.L_x_8) ;  /* 0xfffffffc00d08947 */ /* 0x000fea000383ffff */
.L_x_5:
[----:B------:R-:W-:Y:S05]  /*0590*/  BSYNC.RECONVERGENT B1 ;  /* 0x0000000000017941 */ /* 0x000fea0003800200 */
.L_x_4:
[----:B------:R2:W-:Y:S01]  /*05a0*/  STG.E desc[UR4][R4.64], R16 ;  /* 0x0000001004007986 */ /* 0x0005e2000c101904 */
[----:B------:R-:W-:Y:S01]  /*05b0*/  VIADD R7, R7, 0x1 ;  /* 0x0000000107077836 */ /* 0x000fe20000000000 */
[----:B------:R-:W-:Y:S01]  /*05c0*/  ISETP.GT.AND P1, PT, R21, R14, PT ;  /* 0x0000000e1500720c */ /* 0x000fe20003f24270 */
[----:B------:R-:W-:Y:S01]  /*05d0*/  VIADD R9, R9, 0x1 ;  /* 0x0000000109097836 */ /* 0x000fe20000000000 */
[----:B------:R-:W-:Y:S02]  /*05e0*/  IADD3 R12, PT, PT, R14, 0x1, RZ ;  /* 0x000000010e0c7810 */ /* 0x000fe40007ffe0ff */
[----:B------:R-:W-:-:S13]  /*05f0*/  ISETP.GT.AND P0, PT, R0, R7, PT ;  /* 0x000000070000720c */ /* 0x000fda0003f04270 */
[----:B--2---:R-:W-:Y:S05]  /*0600*/  @P0 BRA P1, `(.L_x_9) ;  /* 0xfffffff800f00947 */ /* 0x004fea000083ffff */
[----:B------:R-:W-:-:S04]  /*0610*/  IMAD.MOV.U32 R7, RZ, RZ, 0x0 ;  /* 0x00000000ff077424 */ /* 0x000fc800078e00ff */
[----:B01---5:R-:W-:Y:S05]  /*0620*/  RET.REL.NODEC R6 `(_Z12merge_rangesPfii) ;  /* 0xfffffff806747950 */ /* 0x023fea0003c3ffff */
.L_x_10:
[----:B------:R-:W-:-:S00]  /*0630*/  BRA `(.L_x_10) ;  /* 0xfffffffc00fc7947 */ /* 0x000fc0000383ffff */
[----:B------:R-:W-:-:S00]  /*0640*/  NOP ;  /* 0x0000000000007918 */ /* 0x000fc00000000000 */
        /* <DEDUP_REMOVED lines=11> */
.L_x_22:


//--------------------- .text._Z11isort_rangePfii --------------------------
	.section	.text._Z11isort_rangePfii,"ax",@progbits
	.align	128
        .global         _Z11isort_rangePfii
        .type           _Z11isort_rangePfii,@function
        .size           _Z11isort_rangePfii,(.L_x_24 - _Z11isort_rangePfii)
        .other          _Z11isort_rangePfii,@"STO_CUDA_ENTRY STV_DEFAULT"
_Z11isort_rangePfii:
.text._Z11isort_rangePfii:
[----:B------:R-:W-:Y:S01]  /*0000*/  LDC R1, c[0x0][0x37c] ;  /* 0x0000df00ff017b82 */ /* 0x000fe20000000800 */
[----:B------:R-:W0:Y:S07]  /*0010*/  S2R R0, SR_TID.X ;  /* 0x0000000000007919 */ /* 0x000e2e0000002100 */
[----:B------:R-:W0:Y:S08]  /*0020*/  S2UR UR4, SR_CTAID.X ;  /* 0x00000000000479c3 */ /* 0x000e300000002500 */
[----:B------:R-:W0:Y:S08]  /*0030*/  LDC R3, c[0x0][0x360] ;  /* 0x0000d800ff037b82 */ /* 0x000e300000000800 */
[----:B------:R-:W1:Y:S01]  /*0040*/  LDC.64 R4, c[0x0][0x388] ;  /* 0x0000e200ff047b82 */ /* 0x000e620000000a00 */
[----:B0-----:R-:W-:-:S04]  /*0050*/  IMAD R3, R3, UR4, R0 ;  /* 0x0000000403037c24 */ /* 0x001fc8000f8e0200 */
[----:B-1----:R-:W-:-:S05]  /*0060*/  IMAD R0, R3, R4, RZ ;  /* 0x0000000403007224 */ /* 0x002fca00078e02ff */
[----:B------:R-:W-:-:S04]  /*0070*/  VIMNMX R0, PT, PT, R0, R5, PT ;  /* 0x0000000500007248 */ /* 0x000fc80003fe0100 */
[C---:B------:R-:W-:Y:S01]  /*0080*/  VIADDMNMX R4, R0.reuse, R4, R5, PT ;  /* 0x0000000400047246 */ /* 0x040fe20003800105 */
[----:B------:R-:W-:-:S05]  /*0090*/  VIADD R3, R0, 0x1 ;  /* 0x0000000100037836 */ /* 0x000fca0000000000 */
[----:B------:R-:W-:-:S13]  /*00a0*/  ISETP.GE.AND P0, PT, R3, R4, PT ;  /* 0x000000040300720c */ /* 0x000fda0003f06270 */
[----:B------:R-:W-:Y:S05]  /*00b0*/  @P0 EXIT ;  /* 0x000000000000094d */ /* 0x000fea0003800000 */
[----:B------:R-:W0:Y:S01]  /*00c0*/  LDCU.64 UR4, c[0x0][0x380] ;  /* 0x00007000ff0477ac */ /* 0x000e220008000a00 */
[----:B------:R-:W-:Y:S01]  /*00d0*/  IMAD.MOV.U32 R6, RZ, RZ, RZ ;  /* 0x000000ffff067224 */ /* 0x000fe200078e00ff */
[----:B------:R-:W-:Y:S01]  /*00e0*/  MOV R5, R0 ;  /* 0x0000000000057202 */ /* 0x000fe20000000f00 */
[----:B------:R-:W1:Y:S01]  /*00f0*/  LDCU.64 UR6, c[0x0][0x358] ;  /* 0x00006b00ff0677ac */ /* 0x000e620008000a00 */
[----:B0-----:R-:W-:-:S04]  /*0100*/  UIADD3 UR4, UP0, UPT, UR4, 0x8, URZ ;  /* 0x0000000804047890 */ /* 0x001fc8000ff1e0ff */
[----:B-1----:R-:W-:-:S12]  /*0110*/  UIADD3.X UR5, UPT, UPT, URZ, UR5, URZ, UP0, !UPT ;  /* 0x00000005ff057290 */ /* 0x002fd800087fe4ff */
.L_x_20:
[----:B------:R-:W-:Y:S01]  /*0120*/  ISETP.GT.AND P0, PT, R0, R5, PT ;  /* 0x000000050000720c */ /* 0x000fe20003f04270 */
[----:B------:R-:W-:Y:S01]  /*0130*/  BSSY.RECONVERGENT B0, `(.L_x_11) ;  /* 0x0000042000007945 */ /* 0x000fe20003800200 */
[----:B-1----:R-:W-:Y:S02]  /*0140*/  IMAD.MOV.U32 R13, RZ, RZ, R5 ;  /* 0x000000ffff0d7224 */ /* 0x002fe400078e0005 */
[----:B------:R-:W-:Y:S01]  /*0150*/  IMAD.MOV.U32 R12, RZ, RZ, R6 ;  /* 0x000000ffff0c7224 */ /* 0x000fe200078e0006 */
[----:B------:R-:W-:Y:S01]  /*0160*/  IADD3 R6, PT, PT, R6, 0x1, RZ ;  /* 0x0000000106067810 */ /* 0x000fe20007ffe0ff */
[----:B------:R-:W-:-:S07]  /*0170*/  IMAD.MOV.U32 R5, RZ, RZ, R3 ;  /* 0x000000ffff057224 */ /* 0x000fce00078e0003 */
[----:B-----5:R-:W-:Y:S05]  /*0180*/  @P0 BRA `(.L_x_12) ;  /* 0x0000000000f00947 */ /* 0x020fea0003800000 */
[----:B------:R-:W0:Y:S08]  /*0190*/  LDC.64 R2, c[0x0][0x380] ;  /* 0x0000e000ff027b82 */ /* 0x000e300000000a00 */
[----:B------:R-:W1:Y:S01]  /*01a0*/  LDC.64 R8, c[0x0][0x380] ;  /* 0x0000e000ff087b82 */ /* 0x000e620000000a00 */
[----:B0-----:R-:W-:-:S05]  /*01b0*/  IMAD.WIDE R2, R5, 0x4, R2 ;  /* 0x0000000405027825 */ /* 0x001fca00078e0202 */
[----:B------:R0:W5:Y:S01]  /*01c0*/  LDG.E R14, desc[UR6][R2.64] ;  /* 0x00000006020e7981 */ /* 0x000162000c1e1900 */
[----:B------:R-:W-:Y:S01]  /*01d0*/  IMAD.MOV.U32 R7, RZ, RZ, RZ ;  /* 0x000000ffff077224 */ /* 0x000fe200078e00ff */
[----:B------:R-:W-:-:S07]  /*01e0*/  MOV R10, R0 ;  /* 0x00000000000a7202 */ /* 0x000fce0000000f00 */
.L_x_14:
[----:B01----:R-:W-:-:S05]  /*01f0*/  IMAD.WIDE R2, R10, 0x4, R8 ;  /* 0x000000040a027825 */ /* 0x003fca00078e0208 */
[----:B------:R-:W2:Y:S02]  /*0200*/  LDG.E R11, desc[UR6][R2.64] ;  /* 0x00000006020b7981 */ /* 0x000ea4000c1e1900 */
[----:B--2--5:R-:W-:-:S13]  /*0210*/  FSETP.GEU.AND P0, PT, R14, R11, PT ;  /* 0x0000000b0e00720b */ /* 0x024fda0003f0e000 */
[----:B------:R-:W-:Y:S05]  /*0220*/  @!P0 BRA `(.L_x_13) ;  /* 0x0000000000148947 */ /* 0x000fea0003800000 */
[----:B------:R-:W-:Y:S02]  /*0230*/  VIADD R10, R10, 0x1 ;  /* 0x000000010a0a7836 */ /* 0x000fe40000000000 */
[----:B------:R-:W-:-:S03]  /*0240*/  VIADD R7, R7, 0x1 ;  /* 0x0000000107077836 */ /* 0x000fc60000000000 */
[----:B------:R-:W-:-:S13]  /*0250*/  ISETP.NE.AND P0, PT, R10, R5, PT ;  /* 0x000000050a00720c */ /* 0x000fda0003f05270 */
[----:B------:R-:W-:Y:S05]  /*0260*/  @P0 BRA `(.L_x_14) ;  /* 0xfffffffc00e00947 */ /* 0x000fea000383ffff */
[----:B------:R-:W-:Y:S05]  /*0270*/  BRA `(.L_x_12) ;  /* 0x0000000000b47947 */ /* 0x000fea0003800000 */
.L_x_13:
[----:B------:R-:W-:Y:S01]  /*0280*/  ISETP.GT.AND P0, PT, R10, R13, PT ;  /* 0x0000000d0a00720c */ /* 0x000fe20003f04270 */
[----:B------:R-:W-:-:S12]  /*0290*/  BSSY.RECONVERGENT B1, `(.L_x_15) ;  /* 0x000002a000017945 */ /* 0x000fd80003800200 */
[----:B------:R-:W-:Y:S05]  /*02a0*/  @P0 BRA `(.L_x_16) ;  /* 0x0000000000a00947 */ /* 0x000fea0003800000 */
[----:B------:R-:W-:Y:S01]  /*02b0*/  IADD3 R8, PT, PT, R6, -R7, RZ ;  /* 0x8000000706087210 */ /* 0x000fe20007ffe0ff */
[----:B------:R-:W-:Y:S01]  /*02c0*/  BSSY.RECONVERGENT B2, `(.L_x_17) ;  /* 0x0000014000027945 */ /* 0x000fe20003800200 */
[----:B------:R-:W-:Y:S02]  /*02d0*/  IMAD.IADD R9, R12, 0x1, -R7 ;  /* 0x000000010c097824 */ /* 0x000fe400078e0a07 */
[----:B------:R-:W-:Y:S01]  /*02e0*/  LOP3.LUT P0, R8, R8, 0x3, RZ, 0xc0, !PT ;  /* 0x0000000308087812 */ /* 0x000fe2000780c0ff */
[----:B------:R-:W-:-:S12]  /*02f0*/  IMAD.MOV.U32 R7, RZ, RZ, R10 ;  /* 0x000000ffff077224 */ /* 0x000fd800078e000a */
[----:B------:R-:W-:Y:S05]  /*0300*/  @!P0 BRA `(.L_x_18) ;  /* 0x00000000003c8947 */ /* 0x000fea0003800000 */
[----:B------:R-:W2:Y:S01]  /*0310*/  LDG.E R13, desc[UR6][R2.64+0x4] ;  /* 0x00000406020d7981 */ /* 0x000ea2000c1e1900 */
[----:B------:R-:W-:Y:S02]  /*0320*/  ISETP.NE.AND P0, PT, R8, 0x1, PT ;  /* 0x000000010800780c */ /* 0x000fe40003f05270 */
[----:B------:R-:W-:Y:S01]  /*0330*/  IADD3 R7, PT, PT, R10, 0x1, RZ ;  /* 0x000000010a077810 */ /* 0x000fe20007ffe0ff */
        /* <DEDUP_REMOVED lines=11> */
[----:B--2---:R-:W-:-:S07]  /*03f0*/  MOV R11, R8 ;  /* 0x00000008000b7202 */ /* 0x004fce0000000f00 */
.L_x_18:
[----:B------:R-:W-:Y:S05]  /*0400*/  BSYNC.RECONVERGENT B2 ;  /* 0x0000000000027941 */ /* 0x000fea0003800200 */
.L_x_17:
[----:B------:R-:W-:-:S13]  /*0410*/  ISETP.GE.U32.AND P0, PT, R9, 0x3, PT ;  /* 0x000000030900780c */ /* 0x000fda0003f06070 */
[----:B------:R-:W-:Y:S05]  /*0420*/  @!P0 BRA `(.L_x_16) ;  /* 0x0000000000408947 */ /* 0x000fea0003800000 */
[----:B------:R-:W-:-:S07]  /*0430*/  IMAD.IADD R10, R7, 0x1, -R5 ;  /* 0x00000001070a7824 */ /* 0x000fce00078e0a05 */
.L_x_19:
[----:B-1----:R-:W-:Y:S01]  /*0440*/  MOV R8, UR4 ;  /* 0x0000000400087c02 */ /* 0x002fe20008000f00 */
[----:B------:R-:W-:-:S04]  /*0450*/  IMAD.U32 R9, RZ, RZ, UR5 ;  /* 0x00000005ff097e24 */ /* 0x000fc8000f8e00ff */
[----:B------:R-:W-:-:S05]  /*0460*/  IMAD.WIDE R8, R7, 0x4, R8 ;  /* 0x0000000407087825 */ /* 0x000fca00078e0208 */
[----:B0-----:R-:W2:Y:S04]  /*0470*/  LDG.E R13, desc[UR6][R8.64+-0x4] ;  /* 0xfffffc06080d7981 */ /* 0x001ea8000c1e1900 */
[----:B------:R-:W3:Y:S04]  /*0480*/  LDG.E R15, desc[UR6][R8.64] ;  /* 0x00000006080f7981 */ /* 0x000ee8000c1e1900 */
[----:B------:R-:W4:Y:S01]  /*0490*/  LDG.E R17, desc[UR6][R8.64+0x4] ;  /* 0x0000040608117981 */ /* 0x000f22000c1e1900 */
[----:B------:R-:W-:-:S03]  /*04a0*/  IADD3 R10, PT, PT, R10, 0x4, RZ ;  /* 0x000000040a0a7810 */ /* 0x000fc60007ffe0ff */
[----:B-----5:R0:W-:Y:S01]  /*04b0*/  STG.E desc[UR6][R8.64+-0x4], R11 ;  /* 0xfffffc0b08007986 */ /* 0x0201e2000c101906 */
[----:B------:R-:W-:-:S03]  /*04c0*/  ISETP.NE.AND P0, PT, R10, RZ, PT ;  /* 0x000000ff0a00720c */ /* 0x000fc60003f05270 */
[----:B0-----:R1:W5:Y:S01]  /*04d0*/  LDG.E R11, desc[UR6][R8.64+0x8] ;  /* 0x00000806080b7981 */ /* 0x001362000c1e1900 */
[----:B------:R-:W-:-:S03]  /*04e0*/  VIADD R7, R7, 0x4 ;  /* 0x0000000407077836 */ /* 0x000fc60000000000 */
[----:B--2---:R1:W-:Y:S04]  /*04f0*/  STG.E desc[UR6][R8.64], R13 ;  /* 0x0000000d08007986 */ /* 0x0043e8000c101906 */
[----:B---3--:R1:W-:Y:S04]  /*0500*/  STG.E desc[UR6][R8.64+0x4], R15 ;  /* 0x0000040f08007986 */ /* 0x0083e8000c101906 */
[----:B----4-:R1:W-:Y:S01]  /*0510*/  STG.E desc[UR6][R8.64+0x8], R17 ;  /* 0x0000081108007986 */ /* 0x0103e2000c101906 */
[----:B------:R-:W-:Y:S05]  /*0520*/  @P0 BRA `(.L_x_19) ;  /* 0xfffffffc00c40947 */ /* 0x000fea000383ffff */
.L_x_16:
[----:B------:R-:W-:Y:S05]  /*0530*/  BSYNC.RECONVERGENT B1 ;  /* 0x0000000000017941 */ /* 0x000fea0003800200 */
.L_x_15:
[----:B------:R2:W-:Y:S02]  /*0540*/  STG.E desc[UR6][R2.64], R14 ;  /* 0x0000000e02007986 */ /* 0x0005e4000c101906 */
.L_x_12:
[----:B------:R-:W-:Y:S05]  /*0550*/  BSYNC.RECONVERGENT B0 ;  /* 0x0000000000007941 */ /* 0x000fea0003800200 */
.L_x_11:
[----:B0-2---:R-:W-:-:S04]  /*0560*/  IADD3 R3, PT, PT, R5, 0x1, RZ ;  /* 0x0000000105037810 */ /* 0x005fc80007ffe0ff */
[----:B------:R-:W-:-:S13]  /*0570*/  ISETP.NE.AND P0, PT, R3, R4, PT ;  /* 0x000000040300720c */ /* 0x000fda0003f05270 */
[----:B------:R-:W-:Y:S05]  /*0580*/  @P0 BRA `(.L_x_20) ;  /* 0xfffffff800e40947 */ /* 0x000fea000383ffff */
[----:B------:R-:W-:Y:S05]  /*0590*/  EXIT ;  /* 0x000000000000794d */ /* 0x000fea0003800000 */
.L_x_21:
        /* <DEDUP_REMOVED lines=14> */
.L_x_24:


//--------------------- .nv.shared.reserved.0     --------------------------
	.section	.nv.shared.reserved.0,"aw",@nobits
	.weak		__nv_reservedSMEM_offset_0_alias
	.size		__nv_reservedSMEM_offset_0_alias, 0, 64
	.other		__nv_reservedSMEM_offset_0_alias,@"STO_CUDA_RESERVED_SHARED STV_DEFAULT"
__nv_reservedSMEM_offset_0_alias:
	.zero		0
	.zero		64


//--------------------- .nv.constant0._Z12merge_rangesPfii --------------------------
	.section	.nv.constant0._Z12merge_rangesPfii,"a",@progbits
	.sectionflags	@""
	.align	4
.nv.constant0._Z12merge_rangesPfii:
	.zero		912


//--------------------- .nv.constant0._Z11isort_rangePfii --------------------------
	.section	.nv.constant0._Z11isort_rangePfii,"a",@progbits
	.sectionflags	@""
	.align	4
.nv.constant0._Z11isort_rangePfii:
	.zero		912


//--------------------- SYMBOLS --------------------------

	.type		.nv.reservedSmem.offset0,@object
	.size		.nv.reservedSmem.offset0,0x4
